//
// Generated by NVIDIA NVVM Compiler
//
// Compiler Build ID: CL-36424714
// Cuda compilation tools, release 13.0, V13.0.88
// Based on NVVM 20.0.0
//

.version 9.0
.target sm_100
.address_size 64

	// .globl	_Z12naiveStencilPfS_
.extern .func  (.param .b32 func_retval0) vprintf
(
	.param .b64 vprintf_param_0,
	.param .b64 vprintf_param_1
)
;
.extern .shared .align 16 .b8 tile[];
.global .align 1 .b8 $str[24] = {114, 111, 119, 61, 37, 105, 44, 32, 99, 111, 108, 61, 37, 105, 44, 32, 116, 101, 110, 61, 37, 105, 10};
.global .align 1 .b8 $str$1[26] = {103, 114, 105, 100, 73, 68, 120, 61, 37, 105, 44, 32, 116, 105, 108, 101, 73, 100, 120, 32, 61, 32, 37, 105, 10};
.global .align 1 .b8 $str$2[45] = {98, 108, 111, 99, 107, 73, 100, 120, 46, 120, 61, 37, 105, 44, 32, 98, 108, 111, 99, 107, 73, 100, 120, 46, 121, 61, 37, 105, 44, 32, 98, 108, 111, 99, 107, 73, 100, 120, 46, 122, 61, 37, 105, 10};
.global .align 1 .b8 $str$3[48] = {116, 104, 114, 101, 97, 100, 73, 100, 120, 46, 120, 61, 37, 105, 44, 32, 116, 104, 114, 101, 97, 100, 73, 100, 120, 46, 121, 61, 37, 105, 44, 32, 116, 104, 114, 101, 97, 100, 73, 100, 120, 46, 122, 61, 37, 105, 10};

.visible .entry _Z12naiveStencilPfS_(
	.param .u64 .ptr .align 1 _Z12naiveStencilPfS__param_0,
	.param .u64 .ptr .align 1 _Z12naiveStencilPfS__param_1
)
{
	.reg .pred 	%p<13>;
	.reg .b32 	%r<18>;
	.reg .b32 	%f<13>;
	.reg .b64 	%rd<9>;
	.reg .b64 	%fd<3>;

	ld.param.u64 	%rd1, [_Z12naiveStencilPfS__param_0];
	ld.param.u64 	%rd2, [_Z12naiveStencilPfS__param_1];
	mov.u32 	%r5, %ctaid.x;
	mov.u32 	%r6, %ntid.x;
	mov.u32 	%r7, %tid.x;
	mad.lo.s32 	%r4, %r5, %r6, %r7;
	mov.u32 	%r8, %ctaid.y;
	mov.u32 	%r9, %ntid.y;
	mov.u32 	%r10, %tid.y;
	mad.lo.s32 	%r1, %r8, %r9, %r10;
	mov.u32 	%r11, %ctaid.z;
	mov.u32 	%r12, %ntid.z;
	mov.u32 	%r13, %tid.z;
	mad.lo.s32 	%r2, %r11, %r12, %r13;
	shl.b32 	%r3, %r4, 4;
	mov.pred 	%p12, -1;
	setp.eq.s32 	%p4, %r4, 0;
	@%p4 bra 	$L__BB0_3;
	setp.eq.s32 	%p5, %r4, 3;
	@%p5 bra 	$L__BB0_3;
	setp.eq.s32 	%p12, %r1, 0;
$L__BB0_3:
	setp.eq.s32 	%p6, %r1, 3;
	or.pred  	%p7, %p12, %p6;
	setp.eq.s32 	%p8, %r2, 0;
	setp.eq.s32 	%p9, %r2, 3;
	or.pred  	%p10, %p8, %p9;
	or.pred  	%p11, %p7, %p10;
	@%p11 bra 	$L__BB0_5;
	shl.b32 	%r14, %r1, 2;
	add.s32 	%r15, %r14, %r2;
	add.s32 	%r16, %r15, %r3;
	add.s32 	%r17, %r16, -16;
	cvta.to.global.u64 	%rd3, %rd2;
	mul.wide.s32 	%rd4, %r17, 4;
	add.s64 	%rd5, %rd3, %rd4;
	ld.global.f32 	%f1, [%rd5];
	ld.global.f32 	%f2, [%rd5+128];
	add.f32 	%f3, %f1, %f2;
	ld.global.f32 	%f4, [%rd5+48];
	add.f32 	%f5, %f3, %f4;
	ld.global.f32 	%f6, [%rd5+80];
	add.f32 	%f7, %f5, %f6;
	ld.global.f32 	%f8, [%rd5+60];
	add.f32 	%f9, %f7, %f8;
	ld.global.f32 	%f10, [%rd5+68];
	add.f32 	%f11, %f9, %f10;
	cvt.f64.f32 	%fd1, %f11;
	mul.f64 	%fd2, %fd1, 0d3FE999999999999A;
	cvt.rn.f32.f64 	%f12, %fd2;
	cvta.to.global.u64 	%rd6, %rd1;
	mul.wide.s32 	%rd7, %r16, 4;
	add.s64 	%rd8, %rd6, %rd7;
	st.global.f32 	[%rd8], %f12;
$L__BB0_5:
	ret;

}
	// .globl	_Z12tiledStencilPfS_
.visible .entry _Z12tiledStencilPfS_(
	.param .u64 .ptr .align 1 _Z12tiledStencilPfS__param_0,
	.param .u64 .ptr .align 1 _Z12tiledStencilPfS__param_1
)
{
	.local .align 8 .b8 	__local_depot1[16];
	.reg .b64 	%SP;
	.reg .b64 	%SPL;
	.reg .pred 	%p<4>;
	.reg .b32 	%r<33>;
	.reg .b32 	%f<2>;
	.reg .b64 	%rd<15>;

	mov.u64 	%SPL, __local_depot1;
	cvta.local.u64 	%SP, %SPL;
	ld.param.u64 	%rd1, [_Z12tiledStencilPfS__param_1];
	mov.u32 	%r1, %ctaid.x;
	mov.u32 	%r10, %ntid.x;
	mov.u32 	%r2, %tid.x;
	mad.lo.s32 	%r3, %r1, %r10, %r2;
	mov.u32 	%r4, %ctaid.y;
	mov.u32 	%r11, %ntid.y;
	mov.u32 	%r5, %tid.y;
	mad.lo.s32 	%r6, %r4, %r11, %r5;
	mov.u32 	%r7, %ctaid.z;
	mov.u32 	%r12, %ntid.z;
	mov.u32 	%r8, %tid.z;
	mad.lo.s32 	%r9, %r7, %r12, %r8;
	setp.gt.s32 	%p1, %r3, 2;
	max.u32 	%r13, %r6, %r9;
	setp.gt.u32 	%p2, %r13, 2;
	or.pred  	%p3, %p2, %p1;
	@%p3 bra 	$L__BB1_2;
	shl.b32 	%r14, %r6, 2;
	add.s32 	%r15, %r14, %r9;
	shl.b32 	%r16, %r3, 4;
	add.s32 	%r17, %r15, %r16;
	add.u64 	%rd2, %SP, 0;
	add.u64 	%rd3, %SPL, 0;
	cvta.to.global.u64 	%rd4, %rd1;
	add.s32 	%r18, %r5, %r2;
	shl.b32 	%r19, %r18, 2;
	add.s32 	%r20, %r19, %r8;
	add.s32 	%r21, %r20, 9;
	shl.b32 	%r22, %r20, 2;
	mul.wide.s32 	%rd5, %r17, 4;
	add.s64 	%rd6, %rd4, %rd5;
	ld.global.f32 	%f1, [%rd6];
	mov.u32 	%r23, tile;
	add.s32 	%r24, %r22, %r23;
	st.shared.f32 	[%r24+36], %f1;
	bar.sync 	0;
	st.local.v2.u32 	[%rd3], {%r3, %r6};
	st.local.u32 	[%rd3+8], %r9;
	mov.u64 	%rd7, $str;
	cvta.global.u64 	%rd8, %rd7;
	{ // callseq 0, 0
	.param .b64 param0;
	st.param.b64 	[param0], %rd8;
	.param .b64 param1;
	st.param.b64 	[param1], %rd2;
	.param .b32 retval0;
	call.uni (retval0), 
	vprintf, 
	(
	param0, 
	param1
	);
	ld.param.b32 	%r25, [retval0];
	} // callseq 0
	st.local.v2.u32 	[%rd3], {%r17, %r21};
	mov.u64 	%rd9, $str$1;
	cvta.global.u64 	%rd10, %rd9;
	{ // callseq 1, 0
	.param .b64 param0;
	st.param.b64 	[param0], %rd10;
	.param .b64 param1;
	st.param.b64 	[param1], %rd2;
	.param .b32 retval0;
	call.uni (retval0), 
	vprintf, 
	(
	param0, 
	param1
	);
	ld.param.b32 	%r27, [retval0];
	} // callseq 1
	st.local.v2.u32 	[%rd3], {%r1, %r4};
	st.local.u32 	[%rd3+8], %r7;
	mov.u64 	%rd11, $str$2;
	cvta.global.u64 	%rd12, %rd11;
	{ // callseq 2, 0
	.param .b64 param0;
	st.param.b64 	[param0], %rd12;
	.param .b64 param1;
	st.param.b64 	[param1], %rd2;
	.param .b32 retval0;
	call.uni (retval0), 
	vprintf, 
	(
	param0, 
	param1
	);
	ld.param.b32 	%r29, [retval0];
	} // callseq 2
	st.local.v2.u32 	[%rd3], {%r2, %r5};
	st.local.u32 	[%rd3+8], %r8;
	mov.u64 	%rd13, $str$3;
	cvta.global.u64 	%rd14, %rd13;
	{ // callseq 3, 0
	.param .b64 param0;
	st.param.b64 	[param0], %rd14;
	.param .b64 param1;
	st.param.b64 	[param1], %rd2;
	.param .b32 retval0;
	call.uni (retval0), 
	vprintf, 
	(
	param0, 
	param1
	);
	ld.param.b32 	%r31, [retval0];
	} // callseq 3
$L__BB1_2:
	ret;

}


// ===== COMPILED SASS (sm_100) =====

	.target	sm_100

	.elftype	@"ET_EXEC"


//--------------------- .note.nv.tkinfo           --------------------------
	.section	.note.nv.tkinfo,"",@"SHT_NOTE"
	.sectionflags	@"SHF_NOTE_NV_TKINFO"
	.tkinfo
        /*0018*/ 	.word	0x00000002
        /*0030*/ 	.string	""
        /*0030*/ 	.string	"ptxas"
        /*0030*/ 	.string	"Cuda compilation tools, release 13.0, V13.0.88"
        /*0030*/ 	.string	"Build cuda_13.0.r13.0/compiler.36424714_0"
        /*0030*/ 	.string	"-arch sm_100 -m 64 "



//--------------------- .note.nv.cuinfo           --------------------------
	.section	.note.nv.cuinfo,"",@"SHT_NOTE"
	.sectionflags	@"SHF_NOTE_NV_CUINFO"
        /*0018*/ 	.short	0x0002
        /*001a*/ 	.short	0x0064
        /*001c*/ 	.short	0x0082
	.zero		2


//--------------------- .nv.info                  --------------------------
	.section	.nv.info,"",@"SHT_CUDA_INFO"
	.align	4


	//----- nvinfo : EIATTR_REGCOUNT
	.align		4
        /*0000*/ 	.byte	0x04, 0x2f
        /*0002*/ 	.short	(.L_5 - .L_4)
	.align		4
.L_4:
        /*0004*/ 	.word	index@(_Z12naiveStencilPfS_)
        /*0008*/ 	.word	0x00000012


	//----- nvinfo : EIATTR_FRAME_SIZE
	.align		4
.L_5:
        /*000c*/ 	.byte	0x04, 0x11
        /*000e*/ 	.short	(.L_7 - .L_6)
	.align		4
.L_6:
        /*0010*/ 	.word	index@(_Z12naiveStencilPfS_)
        /*0014*/ 	.word	0x00000000


	//----- nvinfo : EIATTR_REGCOUNT
	.align		4
.L_7:
        /*0018*/ 	.byte	0x04, 0x2f
        /*001a*/ 	.short	(.L_9 - .L_8)
	.align		4
.L_8:
        /*001c*/ 	.word	index@(_Z12tiledStencilPfS_)
        /*0020*/ 	.word	0x0000001e


	//----- nvinfo : EIATTR_FRAME_SIZE
	.align		4
.L_9:
        /*0024*/ 	.byte	0x04, 0x11
        /*0026*/ 	.short	(.L_11 - .L_10)
	.align		4
.L_10:
        /*0028*/ 	.word	index@(_Z12tiledStencilPfS_)
        /*002c*/ 	.word	0x00000010


	//----- nvinfo : EIATTR_MIN_STACK_SIZE
	.align		4
.L_11:
        /*0030*/ 	.byte	0x04, 0x12
        /*0032*/ 	.short	(.L_13 - .L_12)
	.align		4
.L_12:
        /*0034*/ 	.word	index@(_Z12tiledStencilPfS_)
        /*0038*/ 	.word	0x00000010


	//----- nvinfo : EIATTR_MIN_STACK_SIZE
	.align		4
.L_13:
        /*003c*/ 	.byte	0x04, 0x12
        /*003e*/ 	.short	(.L_15 - .L_14)
	.align		4
.L_14:
        /*0040*/ 	.word	index@(_Z12naiveStencilPfS_)
        /*0044*/ 	.word	0x00000000
.L_15:


//--------------------- .nv.compat                --------------------------
	.section	.nv.compat,"",@"SHT_CUDA_COMPAT_INFO"
	.align	4
        /*0000*/ 	.byte	0x02, 0x09, 0x00, 0x00, 0x02, 0x02, 0x01, 0x00, 0x02, 0x05, 0x05, 0x00, 0x03, 0x07, 0x01, 0x01
        /*0010*/ 	.byte	0x02, 0x03, 0x00, 0x00, 0x02, 0x06, 0x01, 0x00, 0x04, 0x0b, 0x08, 0x00, 0x01, 0x00, 0x00, 0x00
        /*0020*/ 	.byte	0x00, 0x00, 0x00, 0x00


//--------------------- .nv.info._Z12tiledStencilPfS_ --------------------------
	.section	.nv.info._Z12tiledStencilPfS_,"",@"SHT_CUDA_INFO"
	.sectionflags	@""
	.align	4


	//----- nvinfo : EIATTR_CUDA_API_VERSION
	.align		4
        /*0000*/ 	.byte	0x04, 0x37
        /*0002*/ 	.short	(.L_17 - .L_16)
.L_16:
        /*0004*/ 	.word	0x00000082


	//----- nvinfo : EIATTR_KPARAM_INFO
	.align		4
.L_17:
        /*0008*/ 	.byte	0x04, 0x17
        /*000a*/ 	.short	(.L_19 - .L_18)
.L_18:
        /*000c*/ 	.word	0x00000000
        /*0010*/ 	.short	0x0001
        /*0012*/ 	.short	0x0008
        /*0014*/ 	.byte	0x00, 0xf5, 0x21, 0x00


	//----- nvinfo : EIATTR_KPARAM_INFO
	.align		4
.L_19:
        /*0018*/ 	.byte	0x04, 0x17
        /*001a*/ 	.short	(.L_21 - .L_20)
.L_20:
        /*001c*/ 	.word	0x00000000
        /*0020*/ 	.short	0x0000
        /*0022*/ 	.short	0x0000
        /*0024*/ 	.byte	0x00, 0xf5, 0x21, 0x00


	//----- nvinfo : EIATTR_SPARSE_MMA_MASK
	.align		4
.L_21:
        /*0028*/ 	.byte	0x03, 0x50
        /*002a*/ 	.short	0x0000


	//----- nvinfo : EIATTR_MAXREG_COUNT
	.align		4
        /*002c*/ 	.byte	0x03, 0x1b
        /*002e*/ 	.short	0x00ff


	//----- nvinfo : EIATTR_NUM_BARRIERS
	.align		4
        /*0030*/ 	.byte	0x02, 0x4c
        /*0032*/ 	.byte	0x01
	.zero		1


	//----- nvinfo : EIATTR_EXTERNS
	.align		4
        /*0034*/ 	.byte	0x04, 0x0f
        /*0036*/ 	.short	(.L_23 - .L_22)


	//   ....[0]....
	.align		4
.L_22:
        /*0038*/ 	.word	index@(vprintf)


	//----- nvinfo : EIATTR_MERCURY_ISA_VERSION
	.align		4
.L_23:
        /*003c*/ 	.byte	0x03, 0x5f
        /*003e*/ 	.short	0x0101


	//----- nvinfo : EIATTR_VRC_CTA_INIT_COUNT
	.align		4
        /*0040*/ 	.byte	0x02, 0x4a
	.zero		1
	.zero		1


	//----- nvinfo : EIATTR_SYSCALL_OFFSETS
	.align		4
        /*0044*/ 	.byte	0x04, 0x46
        /*0046*/ 	.short	(.L_25 - .L_24)


	//   ....[0]....
.L_24:
        /*0048*/ 	.word	0x000002f0


	//   ....[1]....
        /*004c*/ 	.word	0x00000390


	//   ....[2]....
        /*0050*/ 	.word	0x00000430


	//   ....[3]....
        /*0054*/ 	.word	0x000004d0


	//----- nvinfo : EIATTR_EXIT_INSTR_OFFSETS
	.align		4
.L_25:
        /*0058*/ 	.byte	0x04, 0x1c
        /*005a*/ 	.short	(.L_27 - .L_26)


	//   ....[0]....
.L_26:
        /*005c*/ 	.word	0x00000150


	//   ....[1]....
        /*0060*/ 	.word	0x000004e0


	//----- nvinfo : EIATTR_CRS_STACK_SIZE
	.align		4
.L_27:
        /*0064*/ 	.byte	0x04, 0x1e
        /*0066*/ 	.short	(.L_29 - .L_28)
.L_28:
        /*0068*/ 	.word	0x00000000


	//----- nvinfo : EIATTR_CBANK_PARAM_SIZE
	.align		4
.L_29:
        /*006c*/ 	.byte	0x03, 0x19
        /*006e*/ 	.short	0x0010


	//----- nvinfo : EIATTR_PARAM_CBANK
	.align		4
        /*0070*/ 	.byte	0x04, 0x0a
        /*0072*/ 	.short	(.L_31 - .L_30)
	.align		4
.L_30:
        /*0074*/ 	.word	index@(.nv.constant0._Z12tiledStencilPfS_)
        /*0078*/ 	.short	0x0380
        /*007a*/ 	.short	0x0010


	//----- nvinfo : EIATTR_SW_WAR
	.align		4
.L_31:
        /*007c*/ 	.byte	0x04, 0x36
        /*007e*/ 	.short	(.L_33 - .L_32)
.L_32:
        /*0080*/ 	.word	0x00000008
.L_33:


//--------------------- .nv.info._Z12naiveStencilPfS_ --------------------------
	.section	.nv.info._Z12naiveStencilPfS_,"",@"SHT_CUDA_INFO"
	.sectionflags	@""
	.align	4


	//----- nvinfo : EIATTR_CUDA_API_VERSION
	.align		4
        /*0000*/ 	.byte	0x04, 0x37
        /*0002*/ 	.short	(.L_35 - .L_34)
.L_34:
        /*0004*/ 	.word	0x00000082


	//----- nvinfo : EIATTR_KPARAM_INFO
	.align		4
.L_35:
        /*0008*/ 	.byte	0x04, 0x17
        /*000a*/ 	.short	(.L_37 - .L_36)
.L_36:
        /*000c*/ 	.word	0x00000000
        /*0010*/ 	.short	0x0001
        /*0012*/ 	.short	0x0008
        /*0014*/ 	.byte	0x00, 0xf5, 0x21, 0x00


	//----- nvinfo : EIATTR_KPARAM_INFO
	.align		4
.L_37:
        /*0018*/ 	.byte	0x04, 0x17
        /*001a*/ 	.short	(.L_39 - .L_38)
.L_38:
        /*001c*/ 	.word	0x00000000
        /*0020*/ 	.short	0x0000
        /*0022*/ 	.short	0x0000
        /*0024*/ 	.byte	0x00, 0xf5, 0x21, 0x00


	//----- nvinfo : EIATTR_SPARSE_MMA_MASK
	.align		4
.L_39:
        /*0028*/ 	.byte	0x03, 0x50
        /*002a*/ 	.short	0x0000


	//----- nvinfo : EIATTR_MAXREG_COUNT
	.align		4
        /*002c*/ 	.byte	0x03, 0x1b
        /*002e*/ 	.short	0x00ff


	//----- nvinfo : EIATTR_MERCURY_ISA_VERSION
	.align		4
        /*0030*/ 	.byte	0x03, 0x5f
        /*0032*/ 	.short	0x0101


	//----- nvinfo : EIATTR_VRC_CTA_INIT_COUNT
	.align		4
        /*0034*/ 	.byte	0x02, 0x4a
	.zero		1
	.zero		1


	//----- nvinfo : EIATTR_EXIT_INSTR_OFFSETS
	.align		4
        /*0038*/ 	.byte	0x04, 0x1c
        /*003a*/ 	.short	(.L_41 - .L_40)


	//   ....[0]....
.L_40:
        /*003c*/ 	.word	0x00000140


	//   ....[1]....
        /*0040*/ 	.word	0x000002e0


	//----- nvinfo : EIATTR_CBANK_PARAM_SIZE
	.align		4
.L_41:
        /*0044*/ 	.byte	0x03, 0x19
        /*0046*/ 	.short	0x0010


	//----- nvinfo : EIATTR_PARAM_CBANK
	.align		4
        /*0048*/ 	.byte	0x04, 0x0a
        /*004a*/ 	.short	(.L_43 - .L_42)
	.align		4
.L_42:
        /*004c*/ 	.word	index@(.nv.constant0._Z12naiveStencilPfS_)
        /*0050*/ 	.short	0x0380
        /*0052*/ 	.short	0x0010


	//----- nvinfo : EIATTR_SW_WAR
	.align		4
.L_43:
        /*0054*/ 	.byte	0x04, 0x36
        /*0056*/ 	.short	(.L_45 - .L_44)
.L_44:
        /*0058*/ 	.word	0x00000008
.L_45:


//--------------------- .nv.callgraph             --------------------------
	.section	.nv.callgraph,"",@"SHT_CUDA_CALLGRAPH"
	.align	4
	.sectionentsize	8
	.align		4
        /*0000*/ 	.word	0x00000000
	.align		4
        /*0004*/ 	.word	0xffffffff
	.align		4
        /*0008*/ 	.word	index@(_Z12tiledStencilPfS_)
	.align		4
        /*000c*/ 	.word	index@(vprintf)
	.align		4
        /*0010*/ 	.word	0x00000000
	.align		4
        /*0014*/ 	.word	0xfffffffe
	.align		4
        /*0018*/ 	.word	0x00000000
	.align		4
        /*001c*/ 	.word	0xfffffffd
	.align		4
        /*0020*/ 	.word	0x00000000
	.align		4
        /*0024*/ 	.word	0xfffffffc


//--------------------- .nv.constant4             --------------------------
	.section	.nv.constant4,"a",@progbits
	.align	8
	.align		8
.nv.constant4:
        /*0000*/ 	.dword	vprintf
	.align		8
        /*0008*/ 	.dword	$str
	.align		8
        /*0010*/ 	.dword	$str$1
	.align		8
        /*0018*/ 	.dword	$str$2
	.align		8
        /*0020*/ 	.dword	$str$3


//--------------------- .text._Z12tiledStencilPfS_ --------------------------
	.section	.text._Z12tiledStencilPfS_,"ax",@progbits
	.align	128
        .global         _Z12tiledStencilPfS_
        .type           _Z12tiledStencilPfS_,@function
        .size           _Z12tiledStencilPfS_,(.L_x_6 - _Z12tiledStencilPfS_)
        .other          _Z12tiledStencilPfS_,@"STO_CUDA_ENTRY STV_DEFAULT"
_Z12tiledStencilPfS_:
.text._Z12tiledStencilPfS_:
[----:B------:R-:W0:Y:S01]  /*0000*/  LDC R1, c[0x0][0x37c] ;  /* 0x0000df00ff017b82 */ /* 0x000e220000000800 */
[----:B------:R-:W1:Y:S01]  /*0010*/  S2R R27, SR_CTAID.Z ;  /* 0x00000000001b7919 */ /* 0x000e620000002700 */
[----:B------:R-:W2:Y:S01]  /*0020*/  LDCU UR5, c[0x0][0x2fc] ;  /* 0x00005f80ff0577ac */ /* 0x000ea20008000800 */
[----:B0-----:R-:W-:Y:S01]  /*0030*/  VIADD R1, R1, 0xfffffff0 ;  /* 0xfffffff001017836 */ /* 0x001fe20000000000 */
[----:B------:R-:W0:Y:S01]  /*0040*/  S2R R18, SR_CTAID.X ;  /* 0x0000000000127919 */ /* 0x000e220000002500 */
[----:B------:R-:W0:Y:S01]  /*0050*/  LDCU UR6, c[0x0][0x360] ;  /* 0x00006c00ff0677ac */ /* 0x000e220008000800 */
[----:B------:R-:W0:Y:S01]  /*0060*/  S2R R16, SR_TID.X ;  /* 0x0000000000107919 */ /* 0x000e220000002100 */
[----:B------:R-:W3:Y:S01]  /*0070*/  LDCU UR7, c[0x0][0x364] ;  /* 0x00006c80ff0777ac */ /* 0x000ee20008000800 */
[----:B------:R-:W3:Y:S01]  /*0080*/  S2R R19, SR_CTAID.Y ;  /* 0x0000000000137919 */ /* 0x000ee20000002600 */
[----:B------:R-:W1:Y:S01]  /*0090*/  LDCU UR8, c[0x0][0x368] ;  /* 0x00006d00ff0877ac */ /* 0x000e620008000800 */
[----:B------:R-:W3:Y:S01]  /*00a0*/  S2R R17, SR_TID.Y ;  /* 0x0000000000117919 */ /* 0x000ee20000002200 */
[----:B------:R-:W4:Y:S01]  /*00b0*/  LDCU UR4, c[0x0][0x2f8] ;  /* 0x00005f00ff0477ac */ /* 0x000f220008000800 */
[----:B------:R-:W1:Y:S01]  /*00c0*/  S2R R26, SR_TID.Z ;  /* 0x00000000001a7919 */ /* 0x000e620000002300 */
[----:B----4-:R-:W-:Y:S01]  /*00d0*/  IADD3 R25, P1, PT, R1, UR4, RZ ;  /* 0x0000000401197c10 */ /* 0x010fe2000ff3e0ff */
[----:B0-----:R-:W-:-:S04]  /*00e0*/  IMAD R8, R18, UR6, R16 ;  /* 0x0000000612087c24 */ /* 0x001fc8000f8e0210 */
[----:B--2---:R-:W-:Y:S01]  /*00f0*/  IMAD.X R24, RZ, RZ, UR5, P1 ;  /* 0x00000005ff187e24 */ /* 0x004fe200088e06ff */
[----:B------:R-:W-:Y:S01]  /*0100*/  ISETP.GT.AND P0, PT, R8, 0x2, PT ;  /* 0x000000020800780c */ /* 0x000fe20003f04270 */
[----:B---3--:R-:W-:Y:S02]  /*0110*/  IMAD R9, R19, UR7, R17 ;  /* 0x0000000713097c24 */ /* 0x008fe4000f8e0211 */
[----:B-1----:R-:W-:-:S05]  /*0120*/  IMAD R0, R27, UR8, R26 ;  /* 0x000000081b007c24 */ /* 0x002fca000f8e021a */
[----:B------:R-:W-:-:S04]  /*0130*/  VIMNMX.U32 R2, PT, PT, R9, R0, !PT ;  /* 0x0000000009027248 */ /* 0x000fc80007fe0000 */
[----:B------:R-:W-:-:S13]  /*0140*/  ISETP.GT.U32.OR P0, PT, R2, 0x2, P0 ;  /* 0x000000020200780c */ /* 0x000fda0000704470 */
[----:B------:R-:W-:Y:S05]  /*0150*/  @P0 EXIT ;  /* 0x000000000000094d */ /* 0x000fea0003800000 */
[----:B------:R-:W0:Y:S01]  /*0160*/  LDC.64 R4, c[0x0][0x388] ;  /* 0x0000e200ff047b82 */ /* 0x000e220000000a00 */
[----:B------:R-:W1:Y:S01]  /*0170*/  LDCU.64 UR4, c[0x0][0x358] ;  /* 0x00006b00ff0477ac */ /* 0x000e620008000a00 */
[----:B------:R-:W-:-:S05]  /*0180*/  LEA R3, R9, R0, 0x2 ;  /* 0x0000000009037211 */ /* 0x000fca00078e10ff */
[----:B------:R-:W-:-:S04]  /*0190*/  IMAD R22, R8, 0x10, R3 ;  /* 0x0000001008167824 */ /* 0x000fc800078e0203 */
[----:B0-----:R-:W-:-:S05]  /*01a0*/  IMAD.WIDE R4, R22, 0x4, R4 ;  /* 0x0000000416047825 */ /* 0x001fca00078e0204 */
[----:B-1----:R0:W2:Y:S01]  /*01b0*/  LDG.E R10, desc[UR4][R4.64] ;  /* 0x00000004040a7981 */ /* 0x0020a2000c1e1900 */
[----:B------:R-:W1:Y:S01]  /*01c0*/  S2UR UR5, SR_CgaCtaId ;  /* 0x00000000000579c3 */ /* 0x000e620000008800 */
[----:B------:R-:W-:Y:S01]  /*01d0*/  IMAD.IADD R3, R16, 0x1, R17 ;  /* 0x0000000110037824 */ /* 0x000fe200078e0211 */
[----:B------:R-:W-:Y:S01]  /*01e0*/  UMOV UR4, 0x400 ;  /* 0x0000040000047882 */ /* 0x000fe20000000000 */
[----:B------:R-:W-:Y:S01]  /*01f0*/  MOV R2, 0x0 ;  /* 0x0000000000027802 */ /* 0x000fe20000000f00 */
[----:B------:R3:W-:Y:S01]  /*0200*/  STL.64 [R1], R8 ;  /* 0x0000000801007387 */ /* 0x0007e20000100a00 */
[----:B------:R-:W-:Y:S01]  /*0210*/  MOV R6, R25 ;  /* 0x0000001900067202 */ /* 0x000fe20000000f00 */
[----:B------:R-:W-:Y:S01]  /*0220*/  IMAD.MOV.U32 R7, RZ, RZ, R24 ;  /* 0x000000ffff077224 */ /* 0x000fe200078e0018 */
[----:B------:R-:W-:Y:S01]  /*0230*/  LEA R23, R3, R26, 0x2 ;  /* 0x0000001a03177211 */ /* 0x000fe200078e10ff */
[----:B------:R3:W-:Y:S01]  /*0240*/  STL [R1+0x8], R0 ;  /* 0x0000080001007387 */ /* 0x0007e20000100800 */
[----:B------:R-:W4:Y:S01]  /*0250*/  LDC.64 R2, c[0x4][R2] ;  /* 0x0100000002027b82 */ /* 0x000f220000000a00 */
[----:B-1----:R-:W-:-:S06]  /*0260*/  ULEA UR4, UR5, UR4, 0x18 ;  /* 0x0000000405047291 */ /* 0x002fcc000f8ec0ff */
[C---:B------:R-:W-:Y:S01]  /*0270*/  LEA R11, R23.reuse, UR4, 0x2 ;  /* 0x00000004170b7c11 */ /* 0x040fe2000f8e10ff */
[----:B------:R-:W-:-:S04]  /*0280*/  VIADD R23, R23, 0x9 ;  /* 0x0000000917177836 */ /* 0x000fc80000000000 */
[----:B------:R-:W0:Y:S02]  /*0290*/  LDCU.64 UR4, c[0x4][0x8] ;  /* 0x01000100ff0477ac */ /* 0x000e240008000a00 */
[----:B0-----:R-:W-:Y:S02]  /*02a0*/  IMAD.U32 R4, RZ, RZ, UR4 ;  /* 0x00000004ff047e24 */ /* 0x001fe4000f8e00ff */
[----:B------:R-:W-:Y:S01]  /*02b0*/  IMAD.U32 R5, RZ, RZ, UR5 ;  /* 0x00000005ff057e24 */ /* 0x000fe2000f8e00ff */
[----:B--2---:R3:W-:Y:S01]  /*02c0*/  STS [R11+0x24], R10 ;  /* 0x0000240a0b007388 */ /* 0x0047e20000000800 */
[----:B----4-:R-:W-:Y:S06]  /*02d0*/  BAR.SYNC.DEFER_BLOCKING 0x0 ;  /* 0x0000000000007b1d */ /* 0x010fec0000010000 */
[----:B------:R-:W-:-:S07]  /*02e0*/  LEPC R20, `(.L_x_0) ;  /* 0x000000001014794e */ /* 0x000fce0000000000 */
[----:B---3--:R-:W-:Y:S05]  /*02f0*/  CALL.ABS.NOINC R2 ;  /* 0x0000000002007343 */ /* 0x008fea0003c00000 */
.L_x_0:
[----:B------:R-:W-:Y:S01]  /*0300*/  MOV R2, 0x0 ;  /* 0x0000000000027802 */ /* 0x000fe20000000f00 */
[----:B------:R0:W-:Y:S01]  /*0310*/  STL.64 [R1], R22 ;  /* 0x0000001601007387 */ /* 0x0001e20000100a00 */
[----:B------:R-:W1:Y:S01]  /*0320*/  LDCU.64 UR4, c[0x4][0x10] ;  /* 0x01000200ff0477ac */ /* 0x000e620008000a00 */
[----:B------:R-:W-:Y:S01]  /*0330*/  IMAD.MOV.U32 R6, RZ, RZ, R25 ;  /* 0x000000ffff067224 */ /* 0x000fe200078e0019 */
[----:B------:R0:W2:Y:S01]  /*0340*/  LDC.64 R8, c[0x4][R2] ;  /* 0x0100000002087b82 */ /* 0x0000a20000000a00 */
[----:B------:R-:W-:Y:S02]  /*0350*/  MOV R7, R24 ;  /* 0x0000001800077202 */ /* 0x000fe40000000f00 */
[----:B-1----:R-:W-:Y:S01]  /*0360*/  MOV R4, UR4 ;  /* 0x0000000400047c02 */ /* 0x002fe20008000f00 */
[----:B0-----:R-:W-:-:S07]  /*0370*/  IMAD.U32 R5, RZ, RZ, UR5 ;  /* 0x00000005ff057e24 */ /* 0x001fce000f8e00ff */
[----:B------:R-:W-:-:S07]  /*0380*/  LEPC R20, `(.L_x_1) ;  /* 0x000000001014794e */ /* 0x000fce0000000000 */
[----:B--2---:R-:W-:Y:S05]  /*0390*/  CALL.ABS.NOINC R8 ;  /* 0x0000000008007343 */ /* 0x004fea0003c00000 */
.L_x_1:
[----:B------:R0:W-:Y:S01]  /*03a0*/  STL.64 [R1], R18 ;  /* 0x0000001201007387 */ /* 0x0001e20000100a00 */
[----:B------:R0:W1:Y:S01]  /*03b0*/  LDC.64 R8, c[0x4][R2] ;  /* 0x0100000002087b82 */ /* 0x0000620000000a00 */
[----:B------:R-:W2:Y:S01]  /*03c0*/  LDCU.64 UR4, c[0x4][0x18] ;  /* 0x01000300ff0477ac */ /* 0x000ea20008000a00 */
[----:B------:R-:W-:Y:S01]  /*03d0*/  IMAD.MOV.U32 R6, RZ, RZ, R25 ;  /* 0x000000ffff067224 */ /* 0x000fe200078e0019 */
[----:B------:R0:W-:Y:S01]  /*03e0*/  STL [R1+0x8], R27 ;  /* 0x0000081b01007387 */ /* 0x0001e20000100800 */
[----:B------:R-:W-:Y:S01]  /*03f0*/  MOV R7, R24 ;  /* 0x0000001800077202 */ /* 0x000fe20000000f00 */
[----:B--2---:R-:W-:Y:S01]  /*0400*/  IMAD.U32 R4, RZ, RZ, UR4 ;  /* 0x00000004ff047e24 */ /* 0x004fe2000f8e00ff */
[----:B0-----:R-:W-:-:S07]  /*0410*/  MOV R5, UR5 ;  /* 0x0000000500057c02 */ /* 0x001fce0008000f00 */
[----:B------:R-:W-:-:S07]  /*0420*/  LEPC R20, `(.L_x_2) ;  /* 0x000000001014794e */ /* 0x000fce0000000000 */
[----:B-1----:R-:W-:Y:S05]  /*0430*/  CALL.ABS.NOINC R8 ;  /* 0x0000000008007343 */ /* 0x002fea0003c00000 */
.L_x_2:
[----:B------:R0:W-:Y:S01]  /*0440*/  STL.64 [R1], R16 ;  /* 0x0000001001007387 */ /* 0x0001e20000100a00 */
[----:B------:R-:W1:Y:S01]  /*0450*/  LDC.64 R2, c[0x4][R2] ;  /* 0x0100000002027b82 */ /* 0x000e620000000a00 */
        /* <DEDUP_REMOVED lines=8> */
.L_x_3:
[----:B------:R-:W-:Y:S05]  /*04e0*/  EXIT ;  /* 0x000000000000794d */ /* 0x000fea0003800000 */
.L_x_4:
[----:B------:R-:W-:-:S00]  /*04f0*/  BRA `(.L_x_4) ;  /* 0xfffffffc00fc7947 */ /* 0x000fc0000383ffff */
[----:B------:R-:W-:-:S00]  /*0500*/  NOP ;  /* 0x0000000000007918 */ /* 0x000fc00000000000 */
[----:B------:R-:W-:-:S00]  /*0510*/  NOP ;  /* 0x0000000000007918 */ /* 0x000fc00000000000 */
[----:B------:R-:W-:-:S00]  /*0520*/  NOP ;  /* 0x0000000000007918 */ /* 0x000fc00000000000 */
[----:B------:R-:W-:-:S00]  /*0530*/  NOP ;  /* 0x0000000000007918 */ /* 0x000fc00000000000 */
[----:B------:R-:W-:-:S00]  /*0540*/  NOP ;  /* 0x0000000000007918 */ /* 0x000fc00000000000 */
[----:B------:R-:W-:-:S00]  /*0550*/  NOP ;  /* 0x0000000000007918 */ /* 0x000fc00000000000 */
[----:B------:R-:W-:-:S00]  /*0560*/  NOP ;  /* 0x0000000000007918 */ /* 0x000fc00000000000 */
[----:B------:R-:W-:-:S00]  /*0570*/  NOP ;  /* 0x0000000000007918 */ /* 0x000fc00000000000 */
.L_x_6:


//--------------------- .text._Z12naiveStencilPfS_ --------------------------
	.section	.text._Z12naiveStencilPfS_,"ax",@progbits
	.align	128
        .global         _Z12naiveStencilPfS_
        .type           _Z12naiveStencilPfS_,@function
        .size           _Z12naiveStencilPfS_,(.L_x_7 - _Z12naiveStencilPfS_)
        .other          _Z12naiveStencilPfS_,@"STO_CUDA_ENTRY STV_DEFAULT"
_Z12naiveStencilPfS_:
.text._Z12naiveStencilPfS_:
[----:B------:R-:W-:Y:S01]  /*0000*/  LDC R1, c[0x0][0x37c] ;  /* 0x0000df00ff017b82 */ /* 0x000fe20000000800 */
[----:B------:R-:W0:Y:S07]  /*0010*/  S2R R3, SR_TID.X ;  /* 0x0000000000037919 */ /* 0x000e2e0000002100 */
[----:B------:R-:W0:Y:S01]  /*0020*/  S2UR UR4, SR_CTAID.X ;  /* 0x00000000000479c3 */ /* 0x000e220000002500 */
[----:B------:R-:W1:Y:S01]  /*0030*/  S2R R5, SR_TID.Y ;  /* 0x0000000000057919 */ /* 0x000e620000002200 */
[----:B------:R-:W2:Y:S06]  /*0040*/  S2R R7, SR_TID.Z ;  /* 0x0000000000077919 */ /* 0x000eac0000002300 */
[----:B------:R-:W0:Y:S08]  /*0050*/  LDC R0, c[0x0][0x360] ;  /* 0x0000d800ff007b82 */ /* 0x000e300000000800 */
[----:B------:R-:W1:Y:S08]  /*0060*/  S2UR UR5, SR_CTAID.Y ;  /* 0x00000000000579c3 */ /* 0x000e700000002600 */
[----:B------:R-:W1:Y:S08]  /*0070*/  LDC R4, c[0x0][0x364] ;  /* 0x0000d900ff047b82 */ /* 0x000e700000000800 */
[----:B------:R-:W2:Y:S01]  /*0080*/  S2UR UR6, SR_CTAID.Z ;  /* 0x00000000000679c3 */ /* 0x000ea20000002700 */
[----:B0-----:R-:W-:-:S05]  /*0090*/  IMAD R0, R0, UR4, R3 ;  /* 0x0000000400007c24 */ /* 0x001fca000f8e0203 */
[C---:B------:R-:W-:Y:S02]  /*00a0*/  ISETP.NE.AND P0, PT, R0.reuse, 0x3, PT ;  /* 0x000000030000780c */ /* 0x040fe40003f05270 */
[----:B------:R-:W2:Y:S02]  /*00b0*/  LDC R2, c[0x0][0x368] ;  /* 0x0000da00ff027b82 */ /* 0x000ea40000000800 */
[----:B------:R-:W-:Y:S01]  /*00c0*/  ISETP.EQ.OR P0, PT, R0, RZ, !P0 ;  /* 0x000000ff0000720c */ /* 0x000fe20004702670 */
[----:B-1----:R-:W-:-:S05]  /*00d0*/  IMAD R4, R4, UR5, R5 ;  /* 0x0000000504047c24 */ /* 0x002fca000f8e0205 */
[----:B------:R-:W-:-:S04]  /*00e0*/  ISETP.EQ.OR P1, PT, R4, RZ, P0 ;  /* 0x000000ff0400720c */ /* 0x000fc80000722670 */
[----:B------:R-:W-:Y:S01]  /*00f0*/  ISETP.EQ.OR P1, PT, R4, 0x3, P1 ;  /* 0x000000030400780c */ /* 0x000fe20000f22670 */
[----:B--2---:R-:W-:-:S05]  /*0100*/  IMAD R5, R2, UR6, R7 ;  /* 0x0000000602057c24 */ /* 0x004fca000f8e0207 */
[----:B------:R-:W-:-:S04]  /*0110*/  ISETP.NE.AND P0, PT, R5, 0x3, PT ;  /* 0x000000030500780c */ /* 0x000fc80003f05270 */
[----:B------:R-:W-:-:S04]  /*0120*/  ISETP.EQ.OR P0, PT, R5, RZ, !P0 ;  /* 0x000000ff0500720c */ /* 0x000fc80004702670 */
[----:B------:R-:W-:-:S13]  /*0130*/  PLOP3.LUT P0, PT, P1, P0, PT, 0xf8, 0x8f ;  /* 0x00000000008f781c */ /* 0x000fda0000f01f70 */
[----:B------:R-:W-:Y:S05]  /*0140*/  @P0 EXIT ;  /* 0x000000000000094d */ /* 0x000fea0003800000 */
[----:B------:R-:W0:Y:S01]  /*0150*/  LDC.64 R2, c[0x0][0x388] ;  /* 0x0000e200ff027b82 */ /* 0x000e220000000a00 */
[----:B------:R-:W-:Y:S01]  /*0160*/  LEA R5, R4, R5, 0x2 ;  /* 0x0000000504057211 */ /* 0x000fe200078e10ff */
[----:B------:R-:W1:Y:S03]  /*0170*/  LDCU.64 UR4, c[0x0][0x358] ;  /* 0x00006b00ff0477ac */ /* 0x000e660008000a00 */
[----:B------:R-:W-:-:S04]  /*0180*/  LEA R9, R0, R5, 0x4 ;  /* 0x0000000500097211 */ /* 0x000fc800078e20ff */
[----:B------:R-:W-:-:S05]  /*0190*/  IADD3 R5, PT, PT, R9, -0x10, RZ ;  /* 0xfffffff009057810 */ /* 0x000fca0007ffe0ff */
[----:B0-----:R-:W-:-:S05]  /*01a0*/  IMAD.WIDE R2, R5, 0x4, R2 ;  /* 0x0000000405027825 */ /* 0x001fca00078e0202 */
[----:B-1----:R-:W2:Y:S04]  /*01b0*/  LDG.E R0, desc[UR4][R2.64] ;  /* 0x0000000402007981 */ /* 0x002ea8000c1e1900 */
[----:B------:R-:W2:Y:S04]  /*01c0*/  LDG.E R5, desc[UR4][R2.64+0x80] ;  /* 0x0000800402057981 */ /* 0x000ea8000c1e1900 */
[----:B------:R-:W3:Y:S04]  /*01d0*/  LDG.E R7, desc[UR4][R2.64+0x30] ;  /* 0x0000300402077981 */ /* 0x000ee8000c1e1900 */
[----:B------:R-:W4:Y:S04]  /*01e0*/  LDG.E R11, desc[UR4][R2.64+0x50] ;  /* 0x00005004020b7981 */ /* 0x000f28000c1e1900 */
[----:B------:R-:W5:Y:S04]  /*01f0*/  LDG.E R13, desc[UR4][R2.64+0x3c] ;  /* 0x00003c04020d7981 */ /* 0x000f68000c1e1900 */
[----:B------:R-:W5:Y:S01]  /*0200*/  LDG.E R15, desc[UR4][R2.64+0x44] ;  /* 0x00004404020f7981 */ /* 0x000f62000c1e1900 */
[----:B------:R-:W-:Y:S01]  /*0210*/  UMOV UR6, 0x9999999a ;  /* 0x9999999a00067882 */ /* 0x000fe20000000000 */
[----:B------:R-:W-:Y:S01]  /*0220*/  UMOV UR7, 0x3fe99999 ;  /* 0x3fe9999900077882 */ /* 0x000fe20000000000 */
[----:B--2---:R-:W-:-:S04]  /*0230*/  FADD R0, R0, R5 ;  /* 0x0000000500007221 */ /* 0x004fc80000000000 */
[----:B---3--:R-:W-:Y:S02]  /*0240*/  FADD R0, R0, R7 ;  /* 0x0000000700007221 */ /* 0x008fe40000000000 */
[----:B------:R-:W0:Y:S02]  /*0250*/  LDC.64 R6, c[0x0][0x380] ;  /* 0x0000e000ff067b82 */ /* 0x000e240000000a00 */
[----:B----4-:R-:W-:-:S04]  /*0260*/  FADD R0, R0, R11 ;  /* 0x0000000b00007221 */ /* 0x010fc80000000000 */
[----:B-----5:R-:W-:-:S04]  /*0270*/  FADD R0, R0, R13 ;  /* 0x0000000d00007221 */ /* 0x020fc80000000000 */
[----:B------:R-:W-:-:S04]  /*0280*/  FADD R0, R0, R15 ;  /* 0x0000000f00007221 */ /* 0x000fc80000000000 */
[----:B------:R-:W1:Y:S01]  /*0290*/  F2F.F64.F32 R4, R0 ;  /* 0x0000000000047310 */ /* 0x000e620000201800 */
[----:B0-----:R-:W-:Y:S01]  /*02a0*/  IMAD.WIDE R2, R9, 0x4, R6 ;  /* 0x0000000409027825 */ /* 0x001fe200078e0206 */
[----:B-1----:R-:W-:-:S10]  /*02b0*/  DMUL R4, R4, UR6 ;  /* 0x0000000604047c28 */ /* 0x002fd40008000000 */
[----:B------:R-:W0:Y:S02]  /*02c0*/  F2F.F32.F64 R5, R4 ;  /* 0x0000000400057310 */ /* 0x000e240000301000 */
[----:B0-----:R-:W-:Y:S01]  /*02d0*/  STG.E desc[UR4][R2.64], R5 ;  /* 0x0000000502007986 */ /* 0x001fe2000c101904 */
[----:B------:R-:W-:Y:S05]  /*02e0*/  EXIT ;  /* 0x000000000000794d */ /* 0x000fea0003800000 */
.L_x_5:
        /* <DEDUP_REMOVED lines=9> */
.L_x_7:


//--------------------- .nv.global.init           --------------------------
	.section	.nv.global.init,"aw",@progbits
.nv.global.init:
	.type		$str,@object
	.size		$str,($str$1 - $str)
$str:
        /*0000*/ 	.byte	0x72, 0x6f, 0x77, 0x3d, 0x25, 0x69, 0x2c, 0x20, 0x63, 0x6f, 0x6c, 0x3d, 0x25, 0x69, 0x2c, 0x20
        /*0010*/ 	.byte	0x74, 0x65, 0x6e, 0x3d, 0x25, 0x69, 0x0a, 0x00
	.type		$str$1,@object
	.size		$str$1,($str$2 - $str$1)
$str$1:
        /*0018*/ 	.byte	0x67, 0x72, 0x69, 0x64, 0x49, 0x44, 0x78, 0x3d, 0x25, 0x69, 0x2c, 0x20, 0x74, 0x69, 0x6c, 0x65
        /*0028*/ 	.byte	0x49, 0x64, 0x78, 0x20, 0x3d, 0x20, 0x25, 0x69, 0x0a, 0x00
	.type		$str$2,@object
	.size		$str$2,($str$3 - $str$2)
$str$2:
        /*0032*/ 	.byte	0x62, 0x6c, 0x6f, 0x63, 0x6b, 0x49, 0x64, 0x78, 0x2e, 0x78, 0x3d, 0x25, 0x69, 0x2c, 0x20, 0x62
        /*0042*/ 	.byte	0x6c, 0x6f, 0x63, 0x6b, 0x49, 0x64, 0x78, 0x2e, 0x79, 0x3d, 0x25, 0x69, 0x2c, 0x20, 0x62, 0x6c
        /*0052*/ 	.byte	0x6f, 0x63, 0x6b, 0x49, 0x64, 0x78, 0x2e, 0x7a, 0x3d, 0x25, 0x69, 0x0a, 0x00
	.type		$str$3,@object
	.size		$str$3,(.L_3 - $str$3)
$str$3:
        /*005f*/ 	.byte	0x74, 0x68, 0x72, 0x65, 0x61, 0x64, 0x49, 0x64, 0x78, 0x2e, 0x78, 0x3d, 0x25, 0x69, 0x2c, 0x20
        /*006f*/ 	.byte	0x74, 0x68, 0x72, 0x65, 0x61, 0x64, 0x49, 0x64, 0x78, 0x2e, 0x79, 0x3d, 0x25, 0x69, 0x2c, 0x20
        /*007f*/ 	.byte	0x74, 0x68, 0x72, 0x65, 0x61, 0x64, 0x49, 0x64, 0x78, 0x2e, 0x7a, 0x3d, 0x25, 0x69, 0x0a, 0x00
.L_3:


//--------------------- .nv.shared._Z12tiledStencilPfS_ --------------------------
	.section	.nv.shared._Z12tiledStencilPfS_,"aw",@nobits
	.sectionflags	@""
	.align	16
	.zero		1024


//--------------------- .nv.shared.reserved.0     --------------------------
	.section	.nv.shared.reserved.0,"aw",@nobits
	.weak		__nv_reservedSMEM_offset_0_alias
	.size		__nv_reservedSMEM_offset_0_alias, 0, 64
	.other		__nv_reservedSMEM_offset_0_alias,@"STO_CUDA_RESERVED_SHARED STV_DEFAULT"
__nv_reservedSMEM_offset_0_alias:
	.zero		0
	.zero		64


//--------------------- .nv.shared._Z12naiveStencilPfS_ --------------------------
	.section	.nv.shared._Z12naiveStencilPfS_,"aw",@nobits
	.sectionflags	@""
	.align	16
	.zero		1024


//--------------------- .nv.constant0._Z12tiledStencilPfS_ --------------------------
	.section	.nv.constant0._Z12tiledStencilPfS_,"a",@progbits
	.sectionflags	@""
	.align	4
.nv.constant0._Z12tiledStencilPfS_:
	.zero		912


//--------------------- .nv.constant0._Z12naiveStencilPfS_ --------------------------
	.section	.nv.constant0._Z12naiveStencilPfS_,"a",@progbits
	.sectionflags	@""
	.align	4
.nv.constant0._Z12naiveStencilPfS_:
	.zero		912


//--------------------- SYMBOLS --------------------------

	.type		.nv.reservedSmem.offset0,@object
	.size		.nv.reservedSmem.offset0,0x4
	.type		.nv.reservedSmem.cap,@object
	.size		.nv.reservedSmem.cap,0x4
	.type		vprintf,@function
